//
// Generated by NVIDIA NVVM Compiler
//
// Compiler Build ID: CL-36424714
// Cuda compilation tools, release 13.0, V13.0.88
// Based on NVVM 20.0.0
//

.version 9.0
.target sm_100
.address_size 64

	// .globl	invert_kernel

.visible .entry invert_kernel(
	.param .u64 .ptr .align 1 invert_kernel_param_0,
	.param .u32 invert_kernel_param_1,
	.param .u32 invert_kernel_param_2,
	.param .f32 invert_kernel_param_3
)
{
	.reg .pred 	%p<4>;
	.reg .b32 	%r<15>;
	.reg .b32 	%f<16>;
	.reg .b64 	%rd<5>;

	ld.param.u64 	%rd1, [invert_kernel_param_0];
	ld.param.u32 	%r3, [invert_kernel_param_1];
	ld.param.u32 	%r4, [invert_kernel_param_2];
	ld.param.f32 	%f1, [invert_kernel_param_3];
	mov.u32 	%r6, %ctaid.x;
	mov.u32 	%r7, %ntid.x;
	mov.u32 	%r8, %tid.x;
	mad.lo.s32 	%r1, %r6, %r7, %r8;
	mov.u32 	%r9, %ctaid.y;
	mov.u32 	%r10, %ntid.y;
	mov.u32 	%r11, %tid.y;
	mad.lo.s32 	%r12, %r9, %r10, %r11;
	setp.ge.s32 	%p1, %r1, %r3;
	setp.ge.s32 	%p2, %r12, %r4;
	or.pred  	%p3, %p1, %p2;
	@%p3 bra 	$L__BB0_2;
	cvta.to.global.u64 	%rd2, %rd1;
	mad.lo.s32 	%r13, %r3, %r12, %r1;
	mov.f32 	%f2, 0f3F800000;
	sub.f32 	%f3, %f2, %f1;
	shl.b32 	%r14, %r13, 2;
	mul.wide.s32 	%rd3, %r14, 4;
	add.s64 	%rd4, %rd2, %rd3;
	ld.global.f32 	%f4, [%rd4];
	sub.f32 	%f5, %f2, %f4;
	mul.f32 	%f6, %f1, %f5;
	fma.rn.f32 	%f7, %f3, %f4, %f6;
	st.global.f32 	[%rd4], %f7;
	ld.global.f32 	%f8, [%rd4+4];
	sub.f32 	%f9, %f2, %f8;
	mul.f32 	%f10, %f1, %f9;
	fma.rn.f32 	%f11, %f3, %f8, %f10;
	st.global.f32 	[%rd4+4], %f11;
	ld.global.f32 	%f12, [%rd4+8];
	sub.f32 	%f13, %f2, %f12;
	mul.f32 	%f14, %f1, %f13;
	fma.rn.f32 	%f15, %f3, %f12, %f14;
	st.global.f32 	[%rd4+8], %f15;
$L__BB0_2:
	ret;

}


// ===== COMPILED SASS (sm_100) =====

	.target	sm_100

	.elftype	@"ET_EXEC"


//--------------------- .note.nv.tkinfo           --------------------------
	.section	.note.nv.tkinfo,"",@"SHT_NOTE"
	.sectionflags	@"SHF_NOTE_NV_TKINFO"
	.tkinfo
        /*0018*/ 	.word	0x00000002
        /*0030*/ 	.string	""
        /*0030*/ 	.string	"ptxas"
        /*0030*/ 	.string	"Cuda compilation tools, release 13.0, V13.0.88"
        /*0030*/ 	.string	"Build cuda_13.0.r13.0/compiler.36424714_0"
        /*0030*/ 	.string	"-arch sm_100 -m 64 "



//--------------------- .note.nv.cuinfo           --------------------------
	.section	.note.nv.cuinfo,"",@"SHT_NOTE"
	.sectionflags	@"SHF_NOTE_NV_CUINFO"
        /*0018*/ 	.short	0x0002
        /*001a*/ 	.short	0x0064
        /*001c*/ 	.short	0x0082
	.zero		2


//--------------------- .nv.info                  --------------------------
	.section	.nv.info,"",@"SHT_CUDA_INFO"
	.align	4


	//----- nvinfo : EIATTR_REGCOUNT
	.align		4
        /*0000*/ 	.byte	0x04, 0x2f
        /*0002*/ 	.short	(.L_1 - .L_0)
	.align		4
.L_0:
        /*0004*/ 	.word	index@(invert_kernel)
        /*0008*/ 	.word	0x00000010


	//----- nvinfo : EIATTR_FRAME_SIZE
	.align		4
.L_1:
        /*000c*/ 	.byte	0x04, 0x11
        /*000e*/ 	.short	(.L_3 - .L_2)
	.align		4
.L_2:
        /*0010*/ 	.word	index@(invert_kernel)
        /*0014*/ 	.word	0x00000000


	//----- nvinfo : EIATTR_MIN_STACK_SIZE
	.align		4
.L_3:
        /*0018*/ 	.byte	0x04, 0x12
        /*001a*/ 	.short	(.L_5 - .L_4)
	.align		4
.L_4:
        /*001c*/ 	.word	index@(invert_kernel)
        /*0020*/ 	.word	0x00000000
.L_5:


//--------------------- .nv.compat                --------------------------
	.section	.nv.compat,"",@"SHT_CUDA_COMPAT_INFO"
	.align	4
        /*0000*/ 	.byte	0x02, 0x09, 0x00, 0x00, 0x02, 0x02, 0x01, 0x00, 0x02, 0x05, 0x05, 0x00, 0x03, 0x07, 0x01, 0x01
        /*0010*/ 	.byte	0x02, 0x03, 0x00, 0x00, 0x02, 0x06, 0x01, 0x00, 0x04, 0x0b, 0x08, 0x00, 0x09, 0x00, 0x00, 0x00
        /*0020*/ 	.byte	0x00, 0x00, 0x00, 0x00


//--------------------- .nv.info.invert_kernel    --------------------------
	.section	.nv.info.invert_kernel,"",@"SHT_CUDA_INFO"
	.sectionflags	@""
	.align	4


	//----- nvinfo : EIATTR_CUDA_API_VERSION
	.align		4
        /*0000*/ 	.byte	0x04, 0x37
        /*0002*/ 	.short	(.L_7 - .L_6)
.L_6:
        /*0004*/ 	.word	0x00000082


	//----- nvinfo : EIATTR_KPARAM_INFO
	.align		4
.L_7:
        /*0008*/ 	.byte	0x04, 0x17
        /*000a*/ 	.short	(.L_9 - .L_8)
.L_8:
        /*000c*/ 	.word	0x00000000
        /*0010*/ 	.short	0x0003
        /*0012*/ 	.short	0x0010
        /*0014*/ 	.byte	0x00, 0xf0, 0x11, 0x00


	//----- nvinfo : EIATTR_KPARAM_INFO
	.align		4
.L_9:
        /*0018*/ 	.byte	0x04, 0x17
        /*001a*/ 	.short	(.L_11 - .L_10)
.L_10:
        /*001c*/ 	.word	0x00000000
        /*0020*/ 	.short	0x0002
        /*0022*/ 	.short	0x000c
        /*0024*/ 	.byte	0x00, 0xf0, 0x11, 0x00


	//----- nvinfo : EIATTR_KPARAM_INFO
	.align		4
.L_11:
        /*0028*/ 	.byte	0x04, 0x17
        /*002a*/ 	.short	(.L_13 - .L_12)
.L_12:
        /*002c*/ 	.word	0x00000000
        /*0030*/ 	.short	0x0001
        /*0032*/ 	.short	0x0008
        /*0034*/ 	.byte	0x00, 0xf0, 0x11, 0x00


	//----- nvinfo : EIATTR_KPARAM_INFO
	.align		4
.L_13:
        /*0038*/ 	.byte	0x04, 0x17
        /*003a*/ 	.short	(.L_15 - .L_14)
.L_14:
        /*003c*/ 	.word	0x00000000
        /*0040*/ 	.short	0x0000
        /*0042*/ 	.short	0x0000
        /*0044*/ 	.byte	0x00, 0xf5, 0x21, 0x00


	//----- nvinfo : EIATTR_SPARSE_MMA_MASK
	.align		4
.L_15:
        /*0048*/ 	.byte	0x03, 0x50
        /*004a*/ 	.short	0x0000


	//----- nvinfo : EIATTR_MAXREG_COUNT
	.align		4
        /*004c*/ 	.byte	0x03, 0x1b
        /*004e*/ 	.short	0x00ff


	//----- nvinfo : EIATTR_MERCURY_ISA_VERSION
	.align		4
        /*0050*/ 	.byte	0x03, 0x5f
        /*0052*/ 	.short	0x0101


	//----- nvinfo : EIATTR_VRC_CTA_INIT_COUNT
	.align		4
        /*0054*/ 	.byte	0x02, 0x4a
	.zero		1
	.zero		1


	//----- nvinfo : EIATTR_EXIT_INSTR_OFFSETS
	.align		4
        /*0058*/ 	.byte	0x04, 0x1c
        /*005a*/ 	.short	(.L_17 - .L_16)


	//   ....[0]....
.L_16:
        /*005c*/ 	.word	0x000000c0


	//   ....[1]....
        /*0060*/ 	.word	0x00000230


	//----- nvinfo : EIATTR_CBANK_PARAM_SIZE
	.align		4
.L_17:
        /*0064*/ 	.byte	0x03, 0x19
        /*0066*/ 	.short	0x0014


	//----- nvinfo : EIATTR_PARAM_CBANK
	.align		4
        /*0068*/ 	.byte	0x04, 0x0a
        /*006a*/ 	.short	(.L_19 - .L_18)
	.align		4
.L_18:
        /*006c*/ 	.word	index@(.nv.constant0.invert_kernel)
        /*0070*/ 	.short	0x0380
        /*0072*/ 	.short	0x0014


	//----- nvinfo : EIATTR_SW_WAR
	.align		4
.L_19:
        /*0074*/ 	.byte	0x04, 0x36
        /*0076*/ 	.short	(.L_21 - .L_20)
.L_20:
        /*0078*/ 	.word	0x00000008
.L_21:


//--------------------- .nv.callgraph             --------------------------
	.section	.nv.callgraph,"",@"SHT_CUDA_CALLGRAPH"
	.align	4
	.sectionentsize	8
	.align		4
        /*0000*/ 	.word	0x00000000
	.align		4
        /*0004*/ 	.word	0xffffffff
	.align		4
        /*0008*/ 	.word	0x00000000
	.align		4
        /*000c*/ 	.word	0xfffffffe
	.align		4
        /*0010*/ 	.word	0x00000000
	.align		4
        /*0014*/ 	.word	0xfffffffd
	.align		4
        /*0018*/ 	.word	0x00000000
	.align		4
        /*001c*/ 	.word	0xfffffffc


//--------------------- .text.invert_kernel       --------------------------
	.section	.text.invert_kernel,"ax",@progbits
	.align	128
        .global         invert_kernel
        .type           invert_kernel,@function
        .size           invert_kernel,(.L_x_1 - invert_kernel)
        .other          invert_kernel,@"STO_CUDA_ENTRY STV_DEFAULT"
invert_kernel:
.text.invert_kernel:
[----:B------:R-:W-:Y:S01]  /*0000*/  LDC R1, c[0x0][0x37c] ;  /* 0x0000df00ff017b82 */ /* 0x000fe20000000800 */
[----:B------:R-:W0:Y:S07]  /*0010*/  S2R R2, SR_TID.Y ;  /* 0x0000000000027919 */ /* 0x000e2e0000002200 */
[----:B------:R-:W1:Y:S01]  /*0020*/  LDC R0, c[0x0][0x360] ;  /* 0x0000d800ff007b82 */ /* 0x000e620000000800 */
[----:B------:R-:W2:Y:S01]  /*0030*/  LDCU.64 UR6, c[0x0][0x388] ;  /* 0x00007100ff0677ac */ /* 0x000ea20008000a00 */
[----:B------:R-:W1:Y:S06]  /*0040*/  S2R R3, SR_TID.X ;  /* 0x0000000000037919 */ /* 0x000e6c0000002100 */
[----:B------:R-:W0:Y:S08]  /*0050*/  S2UR UR5, SR_CTAID.Y ;  /* 0x00000000000579c3 */ /* 0x000e300000002600 */
[----:B------:R-:W0:Y:S08]  /*0060*/  LDC R5, c[0x0][0x364] ;  /* 0x0000d900ff057b82 */ /* 0x000e300000000800 */
[----:B------:R-:W1:Y:S01]  /*0070*/  S2UR UR4, SR_CTAID.X ;  /* 0x00000000000479c3 */ /* 0x000e620000002500 */
[----:B0-----:R-:W-:-:S05]  /*0080*/  IMAD R5, R5, UR5, R2 ;  /* 0x0000000505057c24 */ /* 0x001fca000f8e0202 */
[----:B--2---:R-:W-:Y:S01]  /*0090*/  ISETP.GE.AND P0, PT, R5, UR7, PT ;  /* 0x0000000705007c0c */ /* 0x004fe2000bf06270 */
[----:B-1----:R-:W-:-:S05]  /*00a0*/  IMAD R0, R0, UR4, R3 ;  /* 0x0000000400007c24 */ /* 0x002fca000f8e0203 */
[----:B------:R-:W-:-:S13]  /*00b0*/  ISETP.GE.OR P0, PT, R0, UR6, P0 ;  /* 0x0000000600007c0c */ /* 0x000fda0008706670 */
[----:B------:R-:W-:Y:S05]  /*00c0*/  @P0 EXIT ;  /* 0x000000000000094d */ /* 0x000fea0003800000 */
[----:B------:R-:W0:Y:S01]  /*00d0*/  LDC.64 R2, c[0x0][0x380] ;  /* 0x0000e000ff027b82 */ /* 0x000e220000000a00 */
[----:B------:R-:W1:Y:S01]  /*00e0*/  LDCU.64 UR4, c[0x0][0x358] ;  /* 0x00006b00ff0477ac */ /* 0x000e620008000a00 */
[----:B------:R-:W-:-:S05]  /*00f0*/  IMAD R0, R5, UR6, R0 ;  /* 0x0000000605007c24 */ /* 0x000fca000f8e0200 */
[----:B------:R-:W-:Y:S01]  /*0100*/  SHF.L.U32 R5, R0, 0x2, RZ ;  /* 0x0000000200057819 */ /* 0x000fe200000006ff */
[----:B------:R-:W2:Y:S04]  /*0110*/  LDC R13, c[0x0][0x390] ;  /* 0x0000e400ff0d7b82 */ /* 0x000ea80000000800 */
[----:B0-----:R-:W-:-:S05]  /*0120*/  IMAD.WIDE R2, R5, 0x4, R2 ;  /* 0x0000000405027825 */ /* 0x001fca00078e0202 */
[----:B-1----:R-:W3:Y:S04]  /*0130*/  LDG.E R5, desc[UR4][R2.64] ;  /* 0x0000000402057981 */ /* 0x002ee8000c1e1900 */
[----:B------:R-:W4:Y:S04]  /*0140*/  LDG.E R9, desc[UR4][R2.64+0x4] ;  /* 0x0000040402097981 */ /* 0x000f28000c1e1900 */
[----:B------:R-:W5:Y:S01]  /*0150*/  LDG.E R11, desc[UR4][R2.64+0x8] ;  /* 0x00000804020b7981 */ /* 0x000f62000c1e1900 */
[----:B--2---:R-:W-:Y:S01]  /*0160*/  FADD R0, -R13, 1 ;  /* 0x3f8000000d007421 */ /* 0x004fe20000000100 */
[----:B---3--:R-:W-:Y:S01]  /*0170*/  FADD R4, -R5, 1 ;  /* 0x3f80000005047421 */ /* 0x008fe20000000100 */
[----:B----4-:R-:W-:-:S03]  /*0180*/  FADD R6, -R9, 1 ;  /* 0x3f80000009067421 */ /* 0x010fc60000000100 */
[-C--:B------:R-:W-:Y:S01]  /*0190*/  FMUL R7, R4, R13.reuse ;  /* 0x0000000d04077220 */ /* 0x080fe20000400000 */
[----:B-----5:R-:W-:Y:S01]  /*01a0*/  FADD R8, -R11, 1 ;  /* 0x3f8000000b087421 */ /* 0x020fe20000000100 */
[----:B------:R-:W-:Y:S02]  /*01b0*/  FMUL R6, R6, R13 ;  /* 0x0000000d06067220 */ /* 0x000fe40000400000 */
[----:B------:R-:W-:Y:S01]  /*01c0*/  FFMA R7, R0, R5, R7 ;  /* 0x0000000500077223 */ /* 0x000fe20000000007 */
[----:B------:R-:W-:Y:S01]  /*01d0*/  FMUL R8, R8, R13 ;  /* 0x0000000d08087220 */ /* 0x000fe20000400000 */
[----:B------:R-:W-:-:S03]  /*01e0*/  FFMA R9, R0, R9, R6 ;  /* 0x0000000900097223 */ /* 0x000fc60000000006 */
[----:B------:R-:W-:Y:S01]  /*01f0*/  STG.E desc[UR4][R2.64], R7 ;  /* 0x0000000702007986 */ /* 0x000fe2000c101904 */
[----:B------:R-:W-:-:S03]  /*0200*/  FFMA R11, R0, R11, R8 ;  /* 0x0000000b000b7223 */ /* 0x000fc60000000008 */
[----:B------:R-:W-:Y:S04]  /*0210*/  STG.E desc[UR4][R2.64+0x4], R9 ;  /* 0x0000040902007986 */ /* 0x000fe8000c101904 */
[----:B------:R-:W-:Y:S01]  /*0220*/  STG.E desc[UR4][R2.64+0x8], R11 ;  /* 0x0000080b02007986 */ /* 0x000fe2000c101904 */
[----:B------:R-:W-:Y:S05]  /*0230*/  EXIT ;  /* 0x000000000000794d */ /* 0x000fea0003800000 */
.L_x_0:
[----:B------:R-:W-:-:S00]  /*0240*/  BRA `(.L_x_0) ;  /* 0xfffffffc00fc7947 */ /* 0x000fc0000383ffff */
[----:B------:R-:W-:-:S00]  /*0250*/  NOP ;  /* 0x0000000000007918 */ /* 0x000fc00000000000 */
        /* <DEDUP_REMOVED lines=10> */
.L_x_1:


//--------------------- .nv.shared.reserved.0     --------------------------
	.section	.nv.shared.reserved.0,"aw",@nobits
	.weak		__nv_reservedSMEM_offset_0_alias
	.size		__nv_reservedSMEM_offset_0_alias, 0, 64
	.other		__nv_reservedSMEM_offset_0_alias,@"STO_CUDA_RESERVED_SHARED STV_DEFAULT"
__nv_reservedSMEM_offset_0_alias:
	.zero		0
	.zero		64


//--------------------- .nv.constant0.invert_kernel --------------------------
	.section	.nv.constant0.invert_kernel,"a",@progbits
	.sectionflags	@""
	.align	4
.nv.constant0.invert_kernel:
	.zero		916


//--------------------- SYMBOLS --------------------------

	.type		.nv.reservedSmem.offset0,@object
	.size		.nv.reservedSmem.offset0,0x4
